//
// Generated by NVIDIA NVVM Compiler
//
// Compiler Build ID: CL-36424714
// Cuda compilation tools, release 13.0, V13.0.88
// Based on NVVM 20.0.0
//

.version 9.0
.target sm_100
.address_size 64

	// .globl	_Z6solverPPfS0_i

.visible .entry _Z6solverPPfS0_i(
	.param .u64 .ptr .align 1 _Z6solverPPfS0_i_param_0,
	.param .u64 .ptr .align 1 _Z6solverPPfS0_i_param_1,
	.param .u32 _Z6solverPPfS0_i_param_2
)
{
	.reg .pred 	%p<3>;
	.reg .b32 	%r<14>;
	.reg .b32 	%f<44>;
	.reg .b64 	%rd<39>;
	.reg .b64 	%fd<9>;

	ld.param.u64 	%rd6, [_Z6solverPPfS0_i_param_0];
	ld.param.u64 	%rd5, [_Z6solverPPfS0_i_param_1];
	ld.param.u32 	%r5, [_Z6solverPPfS0_i_param_2];
	cvta.to.global.u64 	%rd1, %rd6;
	mov.u32 	%r6, %ntid.x;
	mov.u32 	%r7, %ctaid.x;
	mov.u32 	%r8, %tid.x;
	mad.lo.s32 	%r1, %r6, %r7, %r8;
	add.s32 	%r2, %r5, %r1;
	add.s32 	%r9, %r2, 1;
	add.s32 	%r10, %r5, -1;
	mad.lo.s32 	%r11, %r10, %r5, -1;
	setp.ge.s32 	%p1, %r9, %r11;
	@%p1 bra 	$L__BB0_4;
	cvt.s64.s32 	%rd2, %r2;
	cvt.s64.s32 	%rd3, %r5;
	sub.s64 	%rd4, %rd2, %rd3;
	mov.b32 	%r13, 0;
	shl.b64 	%rd9, %rd2, 2;
	shl.b64 	%rd11, %rd4, 2;
$L__BB0_2:
	ld.global.u64 	%rd7, [%rd1];
	cvta.to.global.u64 	%rd8, %rd7;
	add.s64 	%rd10, %rd8, %rd9;
	ld.global.f32 	%f2, [%rd10+4];
	ld.global.f32 	%f3, [%rd10];
	add.f32 	%f4, %f2, %f3;
	add.s64 	%rd12, %rd8, %rd11;
	ld.global.f32 	%f5, [%rd12+4];
	add.f32 	%f6, %f4, %f5;
	ld.global.f32 	%f7, [%rd10+8];
	add.f32 	%f8, %f6, %f7;
	shl.b64 	%rd13, %rd3, 2;
	add.s64 	%rd14, %rd10, %rd13;
	ld.global.f32 	%f9, [%rd14+4];
	add.f32 	%f10, %f8, %f9;
	cvt.f64.f32 	%fd1, %f10;
	mul.f64 	%fd2, %fd1, 0d3FC999999999999A;
	cvt.rn.f32.f64 	%f11, %fd2;
	st.global.f32 	[%rd10+4], %f11;
	ld.global.u64 	%rd15, [%rd1];
	cvta.to.global.u64 	%rd16, %rd15;
	add.s64 	%rd17, %rd16, %rd9;
	ld.global.f32 	%f12, [%rd17+4];
	ld.global.f32 	%f13, [%rd17];
	add.f32 	%f14, %f12, %f13;
	add.s64 	%rd18, %rd16, %rd11;
	ld.global.f32 	%f15, [%rd18+4];
	add.f32 	%f16, %f14, %f15;
	ld.global.f32 	%f17, [%rd17+8];
	add.f32 	%f18, %f16, %f17;
	add.s64 	%rd19, %rd17, %rd13;
	ld.global.f32 	%f19, [%rd19+4];
	add.f32 	%f20, %f18, %f19;
	cvt.f64.f32 	%fd3, %f20;
	mul.f64 	%fd4, %fd3, 0d3FC999999999999A;
	cvt.rn.f32.f64 	%f21, %fd4;
	st.global.f32 	[%rd17+4], %f21;
	ld.global.u64 	%rd20, [%rd1];
	cvta.to.global.u64 	%rd21, %rd20;
	add.s64 	%rd22, %rd21, %rd9;
	ld.global.f32 	%f22, [%rd22+4];
	ld.global.f32 	%f23, [%rd22];
	add.f32 	%f24, %f22, %f23;
	add.s64 	%rd23, %rd21, %rd11;
	ld.global.f32 	%f25, [%rd23+4];
	add.f32 	%f26, %f24, %f25;
	ld.global.f32 	%f27, [%rd22+8];
	add.f32 	%f28, %f26, %f27;
	add.s64 	%rd24, %rd22, %rd13;
	ld.global.f32 	%f29, [%rd24+4];
	add.f32 	%f30, %f28, %f29;
	cvt.f64.f32 	%fd5, %f30;
	mul.f64 	%fd6, %fd5, 0d3FC999999999999A;
	cvt.rn.f32.f64 	%f31, %fd6;
	st.global.f32 	[%rd22+4], %f31;
	ld.global.u64 	%rd25, [%rd1];
	cvta.to.global.u64 	%rd26, %rd25;
	add.s64 	%rd27, %rd26, %rd9;
	ld.global.f32 	%f1, [%rd27+4];
	ld.global.f32 	%f32, [%rd27];
	add.f32 	%f33, %f1, %f32;
	add.s64 	%rd28, %rd26, %rd11;
	ld.global.f32 	%f34, [%rd28+4];
	add.f32 	%f35, %f33, %f34;
	ld.global.f32 	%f36, [%rd27+8];
	add.f32 	%f37, %f35, %f36;
	add.s64 	%rd29, %rd27, %rd13;
	ld.global.f32 	%f38, [%rd29+4];
	add.f32 	%f39, %f37, %f38;
	cvt.f64.f32 	%fd7, %f39;
	mul.f64 	%fd8, %fd7, 0d3FC999999999999A;
	cvt.rn.f32.f64 	%f40, %fd8;
	st.global.f32 	[%rd27+4], %f40;
	add.s32 	%r13, %r13, 4;
	setp.ne.s32 	%p2, %r13, 100;
	@%p2 bra 	$L__BB0_2;
	ld.global.u64 	%rd30, [%rd1];
	cvta.to.global.u64 	%rd31, %rd30;
	add.s64 	%rd33, %rd31, %rd9;
	ld.global.f32 	%f41, [%rd33+4];
	sub.f32 	%f42, %f41, %f1;
	abs.f32 	%f43, %f42;
	cvta.to.global.u64 	%rd34, %rd5;
	ld.global.u64 	%rd35, [%rd34];
	cvta.to.global.u64 	%rd36, %rd35;
	mul.wide.s32 	%rd37, %r1, 4;
	add.s64 	%rd38, %rd36, %rd37;
	st.global.f32 	[%rd38], %f43;
$L__BB0_4:
	ret;

}


// ===== COMPILED SASS (sm_100) =====

	.target	sm_100

	.elftype	@"ET_EXEC"


//--------------------- .note.nv.tkinfo           --------------------------
	.section	.note.nv.tkinfo,"",@"SHT_NOTE"
	.sectionflags	@"SHF_NOTE_NV_TKINFO"
	.tkinfo
        /*0018*/ 	.word	0x00000002
        /*0030*/ 	.string	""
        /*0030*/ 	.string	"ptxas"
        /*0030*/ 	.string	"Cuda compilation tools, release 13.0, V13.0.88"
        /*0030*/ 	.string	"Build cuda_13.0.r13.0/compiler.36424714_0"
        /*0030*/ 	.string	"-arch sm_100 -m 64 "



//--------------------- .note.nv.cuinfo           --------------------------
	.section	.note.nv.cuinfo,"",@"SHT_NOTE"
	.sectionflags	@"SHF_NOTE_NV_CUINFO"
        /*0018*/ 	.short	0x0002
        /*001a*/ 	.short	0x0064
        /*001c*/ 	.short	0x0082
	.zero		2


//--------------------- .nv.info                  --------------------------
	.section	.nv.info,"",@"SHT_CUDA_INFO"
	.align	4


	//----- nvinfo : EIATTR_REGCOUNT
	.align		4
        /*0000*/ 	.byte	0x04, 0x2f
        /*0002*/ 	.short	(.L_1 - .L_0)
	.align		4
.L_0:
        /*0004*/ 	.word	index@(_Z6solverPPfS0_i)
        /*0008*/ 	.word	0x00000017


	//----- nvinfo : EIATTR_FRAME_SIZE
	.align		4
.L_1:
        /*000c*/ 	.byte	0x04, 0x11
        /*000e*/ 	.short	(.L_3 - .L_2)
	.align		4
.L_2:
        /*0010*/ 	.word	index@(_Z6solverPPfS0_i)
        /*0014*/ 	.word	0x00000000


	//----- nvinfo : EIATTR_MIN_STACK_SIZE
	.align		4
.L_3:
        /*0018*/ 	.byte	0x04, 0x12
        /*001a*/ 	.short	(.L_5 - .L_4)
	.align		4
.L_4:
        /*001c*/ 	.word	index@(_Z6solverPPfS0_i)
        /*0020*/ 	.word	0x00000000
.L_5:


//--------------------- .nv.compat                --------------------------
	.section	.nv.compat,"",@"SHT_CUDA_COMPAT_INFO"
	.align	4
        /*0000*/ 	.byte	0x02, 0x09, 0x00, 0x00, 0x02, 0x02, 0x01, 0x00, 0x02, 0x05, 0x05, 0x00, 0x03, 0x07, 0x01, 0x01
        /*0010*/ 	.byte	0x02, 0x03, 0x00, 0x00, 0x02, 0x06, 0x01, 0x00, 0x04, 0x0b, 0x08, 0x00, 0x01, 0x00, 0x00, 0x00
        /*0020*/ 	.byte	0x00, 0x00, 0x00, 0x00


//--------------------- .nv.info._Z6solverPPfS0_i --------------------------
	.section	.nv.info._Z6solverPPfS0_i,"",@"SHT_CUDA_INFO"
	.sectionflags	@""
	.align	4


	//----- nvinfo : EIATTR_CUDA_API_VERSION
	.align		4
        /*0000*/ 	.byte	0x04, 0x37
        /*0002*/ 	.short	(.L_7 - .L_6)
.L_6:
        /*0004*/ 	.word	0x00000082


	//----- nvinfo : EIATTR_KPARAM_INFO
	.align		4
.L_7:
        /*0008*/ 	.byte	0x04, 0x17
        /*000a*/ 	.short	(.L_9 - .L_8)
.L_8:
        /*000c*/ 	.word	0x00000000
        /*0010*/ 	.short	0x0002
        /*0012*/ 	.short	0x0010
        /*0014*/ 	.byte	0x00, 0xf0, 0x11, 0x00


	//----- nvinfo : EIATTR_KPARAM_INFO
	.align		4
.L_9:
        /*0018*/ 	.byte	0x04, 0x17
        /*001a*/ 	.short	(.L_11 - .L_10)
.L_10:
        /*001c*/ 	.word	0x00000000
        /*0020*/ 	.short	0x0001
        /*0022*/ 	.short	0x0008
        /*0024*/ 	.byte	0x00, 0xf5, 0x21, 0x00


	//----- nvinfo : EIATTR_KPARAM_INFO
	.align		4
.L_11:
        /*0028*/ 	.byte	0x04, 0x17
        /*002a*/ 	.short	(.L_13 - .L_12)
.L_12:
        /*002c*/ 	.word	0x00000000
        /*0030*/ 	.short	0x0000
        /*0032*/ 	.short	0x0000
        /*0034*/ 	.byte	0x00, 0xf5, 0x21, 0x00


	//----- nvinfo : EIATTR_SPARSE_MMA_MASK
	.align		4
.L_13:
        /*0038*/ 	.byte	0x03, 0x50
        /*003a*/ 	.short	0x0000


	//----- nvinfo : EIATTR_MAXREG_COUNT
	.align		4
        /*003c*/ 	.byte	0x03, 0x1b
        /*003e*/ 	.short	0x00ff


	//----- nvinfo : EIATTR_MERCURY_ISA_VERSION
	.align		4
        /*0040*/ 	.byte	0x03, 0x5f
        /*0042*/ 	.short	0x0101


	//----- nvinfo : EIATTR_VRC_CTA_INIT_COUNT
	.align		4
        /*0044*/ 	.byte	0x02, 0x4a
	.zero		1
	.zero		1


	//----- nvinfo : EIATTR_EXIT_INSTR_OFFSETS
	.align		4
        /*0048*/ 	.byte	0x04, 0x1c
        /*004a*/ 	.short	(.L_15 - .L_14)


	//   ....[0]....
.L_14:
        /*004c*/ 	.word	0x000000b0


	//   ....[1]....
        /*0050*/ 	.word	0x00000780


	//----- nvinfo : EIATTR_CBANK_PARAM_SIZE
	.align		4
.L_15:
        /*0054*/ 	.byte	0x03, 0x19
        /*0056*/ 	.short	0x0014


	//----- nvinfo : EIATTR_PARAM_CBANK
	.align		4
        /*0058*/ 	.byte	0x04, 0x0a
        /*005a*/ 	.short	(.L_17 - .L_16)
	.align		4
.L_16:
        /*005c*/ 	.word	index@(.nv.constant0._Z6solverPPfS0_i)
        /*0060*/ 	.short	0x0380
        /*0062*/ 	.short	0x0014


	//----- nvinfo : EIATTR_SW_WAR
	.align		4
.L_17:
        /*0064*/ 	.byte	0x04, 0x36
        /*0066*/ 	.short	(.L_19 - .L_18)
.L_18:
        /*0068*/ 	.word	0x00000008
.L_19:


//--------------------- .nv.callgraph             --------------------------
	.section	.nv.callgraph,"",@"SHT_CUDA_CALLGRAPH"
	.align	4
	.sectionentsize	8
	.align		4
        /*0000*/ 	.word	0x00000000
	.align		4
        /*0004*/ 	.word	0xffffffff
	.align		4
        /*0008*/ 	.word	0x00000000
	.align		4
        /*000c*/ 	.word	0xfffffffe
	.align		4
        /*0010*/ 	.word	0x00000000
	.align		4
        /*0014*/ 	.word	0xfffffffd
	.align		4
        /*0018*/ 	.word	0x00000000
	.align		4
        /*001c*/ 	.word	0xfffffffc


//--------------------- .text._Z6solverPPfS0_i    --------------------------
	.section	.text._Z6solverPPfS0_i,"ax",@progbits
	.align	128
        .global         _Z6solverPPfS0_i
        .type           _Z6solverPPfS0_i,@function
        .size           _Z6solverPPfS0_i,(.L_x_2 - _Z6solverPPfS0_i)
        .other          _Z6solverPPfS0_i,@"STO_CUDA_ENTRY STV_DEFAULT"
_Z6solverPPfS0_i:
.text._Z6solverPPfS0_i:
[----:B------:R-:W-:Y:S01]  /*0000*/  LDC R1, c[0x0][0x37c] ;  /* 0x0000df00ff017b82 */ /* 0x000fe20000000800 */
[----:B------:R-:W0:Y:S01]  /*0010*/  S2R R0, SR_CTAID.X ;  /* 0x0000000000007919 */ /* 0x000e220000002500 */
[----:B------:R-:W0:Y:S01]  /*0020*/  LDCU UR4, c[0x0][0x360] ;  /* 0x00006c00ff0477ac */ /* 0x000e220008000800 */
[----:B------:R-:W0:Y:S01]  /*0030*/  S2R R3, SR_TID.X ;  /* 0x0000000000037919 */ /* 0x000e220000002100 */
[----:B------:R-:W1:Y:S01]  /*0040*/  LDCU UR5, c[0x0][0x390] ;  /* 0x00007200ff0577ac */ /* 0x000e620008000800 */
[----:B0-----:R-:W-:Y:S01]  /*0050*/  IMAD R0, R0, UR4, R3 ;  /* 0x0000000400007c24 */ /* 0x001fe2000f8e0203 */
[----:B-1----:R-:W-:-:S03]  /*0060*/  UIADD3 UR4, UPT, UPT, UR5, -0x1, URZ ;  /* 0xffffffff05047890 */ /* 0x002fc6000fffe0ff */
[----:B------:R-:W-:Y:S01]  /*0070*/  VIADD R5, R0, UR5 ;  /* 0x0000000500057c36 */ /* 0x000fe20008000000 */
[----:B------:R-:W-:-:S03]  /*0080*/  UIMAD UR4, UR4, UR5, -0x1 ;  /* 0xffffffff040474a4 */ /* 0x000fc6000f8e0205 */
[----:B------:R-:W-:-:S05]  /*0090*/  VIADD R2, R5, 0x1 ;  /* 0x0000000105027836 */ /* 0x000fca0000000000 */
[----:B------:R-:W-:-:S13]  /*00a0*/  ISETP.GE.AND P0, PT, R2, UR4, PT ;  /* 0x0000000402007c0c */ /* 0x000fda000bf06270 */
[----:B------:R-:W-:Y:S05]  /*00b0*/  @P0 EXIT ;  /* 0x000000000000094d */ /* 0x000fea0003800000 */
[----:B------:R-:W0:Y:S01]  /*00c0*/  LDC.64 R2, c[0x0][0x380] ;  /* 0x0000e000ff027b82 */ /* 0x000e220000000a00 */
[----:B------:R-:W-:Y:S01]  /*00d0*/  USHF.R.S32.HI UR4, URZ, 0x1f, UR5 ;  /* 0x0000001fff047899 */ /* 0x000fe20008011405 */
[----:B------:R-:W-:Y:S01]  /*00e0*/  SHF.R.S32.HI R4, RZ, 0x1f, R5 ;  /* 0x0000001fff047819 */ /* 0x000fe20000011405 */
[----:B------:R-:W-:Y:S02]  /*00f0*/  USHF.L.U32 UR8, UR5, 0x2, URZ ;  /* 0x0000000205087899 */ /* 0x000fe400080006ff */
[C---:B------:R-:W-:Y:S01]  /*0100*/  IADD3 R7, P0, PT, R5.reuse, -UR5, RZ ;  /* 0x8000000505077c10 */ /* 0x040fe2000ff1e0ff */
[----:B------:R-:W-:Y:S01]  /*0110*/  USHF.L.U64.HI UR5, UR5, 0x2, UR4 ;  /* 0x0000000205057899 */ /* 0x000fe20008010204 */
[----:B------:R-:W1:Y:S02]  /*0120*/  LDCU.64 UR6, c[0x0][0x358] ;  /* 0x00006b00ff0677ac */ /* 0x000e640008000a00 */
[----:B------:R-:W-:Y:S02]  /*0130*/  IADD3.X R6, PT, PT, R4, ~UR4, RZ, P0, !PT ;  /* 0x8000000404067c10 */ /* 0x000fe400087fe4ff */
[----:B------:R-:W-:Y:S01]  /*0140*/  SHF.L.U64.HI R4, R5, 0x2, R4 ;  /* 0x0000000205047819 */ /* 0x000fe20000010204 */
[----:B------:R-:W-:Y:S01]  /*0150*/  UMOV UR4, URZ ;  /* 0x000000ff00047c82 */ /* 0x000fe20008000000 */
[C---:B------:R-:W-:Y:S01]  /*0160*/  SHF.L.U64.HI R6, R7.reuse, 0x2, R6 ;  /* 0x0000000207067819 */ /* 0x040fe20000010206 */
[----:B------:R-:W-:Y:S01]  /*0170*/  IMAD.SHL.U32 R7, R7, 0x4, RZ ;  /* 0x0000000407077824 */ /* 0x000fe200078e00ff */
[----:B------:R-:W-:-:S07]  /*0180*/  SHF.L.U32 R5, R5, 0x2, RZ ;  /* 0x0000000205057819 */ /* 0x000fce00000006ff */
.L_x_0:
[----:B012---:R-:W2:Y:S02]  /*0190*/  LDG.E.64 R10, desc[UR6][R2.64] ;  /* 0x00000006020a7981 */ /* 0x007ea4000c1e1b00 */
[C---:B--2---:R-:W-:Y:S02]  /*01a0*/  IADD3 R8, P0, PT, R10.reuse, R5, RZ ;  /* 0x000000050a087210 */ /* 0x044fe40007f1e0ff */
[----:B------:R-:W-:Y:S02]  /*01b0*/  IADD3 R14, P1, PT, R10, R7, RZ ;  /* 0x000000070a0e7210 */ /* 0x000fe40007f3e0ff */
[----:B------:R-:W-:-:S03]  /*01c0*/  IADD3.X R9, PT, PT, R11, R4, RZ, P0, !PT ;  /* 0x000000040b097210 */ /* 0x000fc600007fe4ff */
[----:B------:R-:W-:Y:S02]  /*01d0*/  IMAD.X R15, R11, 0x1, R6, P1 ;  /* 0x000000010b0f7824 */ /* 0x000fe400008e0606 */
[----:B------:R-:W2:Y:S01]  /*01e0*/  LDG.E R10, desc[UR6][R8.64+0x4] ;  /* 0x00000406080a7981 */ /* 0x000ea2000c1e1900 */
[----:B------:R-:W-:-:S03]  /*01f0*/  IADD3 R16, P0, PT, R8, UR8, RZ ;  /* 0x0000000808107c10 */ /* 0x000fc6000ff1e0ff */
[----:B------:R-:W2:Y:S01]  /*0200*/  LDG.E R11, desc[UR6][R8.64] ;  /* 0x00000006080b7981 */ /* 0x000ea2000c1e1900 */
[----:B------:R-:W-:-:S03]  /*0210*/  IADD3.X R17, PT, PT, R9, UR5, RZ, P0, !PT ;  /* 0x0000000509117c10 */ /* 0x000fc600087fe4ff */
[----:B------:R-:W3:Y:S04]  /*0220*/  LDG.E R15, desc[UR6][R14.64+0x4] ;  /* 0x000004060e0f7981 */ /* 0x000ee8000c1e1900 */
[----:B------:R-:W4:Y:S04]  /*0230*/  LDG.E R13, desc[UR6][R8.64+0x8] ;  /* 0x00000806080d7981 */ /* 0x000f28000c1e1900 */
[----:B------:R-:W5:Y:S01]  /*0240*/  LDG.E R17, desc[UR6][R16.64+0x4] ;  /* 0x0000040610117981 */ /* 0x000f62000c1e1900 */
[----:B------:R-:W-:Y:S01]  /*0250*/  UMOV UR10, 0x9999999a ;  /* 0x9999999a000a7882 */ /* 0x000fe20000000000 */
[----:B------:R-:W-:Y:S01]  /*0260*/  UMOV UR11, 0x3fc99999 ;  /* 0x3fc99999000b7882 */ /* 0x000fe20000000000 */
[----:B--2---:R-:W-:-:S04]  /*0270*/  FADD R10, R10, R11 ;  /* 0x0000000b0a0a7221 */ /* 0x004fc80000000000 */
[----:B---3--:R-:W-:-:S04]  /*0280*/  FADD R10, R10, R15 ;  /* 0x0000000f0a0a7221 */ /* 0x008fc80000000000 */
[----:B----4-:R-:W-:-:S04]  /*0290*/  FADD R10, R10, R13 ;  /* 0x0000000d0a0a7221 */ /* 0x010fc80000000000 */
[----:B-----5:R-:W-:-:S04]  /*02a0*/  FADD R18, R10, R17 ;  /* 0x000000110a127221 */ /* 0x020fc80000000000 */
[----:B------:R-:W0:Y:S02]  /*02b0*/  F2F.F64.F32 R10, R18 ;  /* 0x00000012000a7310 */ /* 0x000e240000201800 */
[----:B0-----:R-:W-:-:S10]  /*02c0*/  DMUL R12, R10, UR10 ;  /* 0x0000000a0a0c7c28 */ /* 0x001fd40008000000 */
[----:B------:R-:W0:Y:S02]  /*02d0*/  F2F.F32.F64 R13, R12 ;  /* 0x0000000c000d7310 */ /* 0x000e240000301000 */
[----:B0-----:R0:W-:Y:S04]  /*02e0*/  STG.E desc[UR6][R8.64+0x4], R13 ;  /* 0x0000040d08007986 */ /* 0x0011e8000c101906 */
[----:B------:R-:W2:Y:S02]  /*02f0*/  LDG.E.64 R14, desc[UR6][R2.64] ;  /* 0x00000006020e7981 */ /* 0x000ea4000c1e1b00 */
[C---:B--2---:R-:W-:Y:S02]  /*0300*/  IADD3 R10, P0, PT, R14.reuse, R5, RZ ;  /* 0x000000050e0a7210 */ /* 0x044fe40007f1e0ff */
[----:B------:R-:W-:-:S02]  /*0310*/  IADD3 R14, P1, PT, R14, R7, RZ ;  /* 0x000000070e0e7210 */ /* 0x000fc40007f3e0ff */
[----:B------:R-:W-:-:S03]  /*0320*/  IADD3.X R11, PT, PT, R15, R4, RZ, P0, !PT ;  /* 0x000000040f0b7210 */ /* 0x000fc600007fe4ff */
[----:B------:R-:W-:Y:S02]  /*0330*/  IMAD.X R15, R15, 0x1, R6, P1 ;  /* 0x000000010f0f7824 */ /* 0x000fe400008e0606 */
[----:B------:R-:W2:Y:S01]  /*0340*/  LDG.E R19, desc[UR6][R10.64+0x4] ;  /* 0x000004060a137981 */ /* 0x000ea2000c1e1900 */
[----:B------:R-:W-:-:S03]  /*0350*/  IADD3 R16, P0, PT, R10, UR8, RZ ;  /* 0x000000080a107c10 */ /* 0x000fc6000ff1e0ff */
[----:B------:R-:W2:Y:S01]  /*0360*/  LDG.E R18, desc[UR6][R10.64] ;  /* 0x000000060a127981 */ /* 0x000ea2000c1e1900 */
[----:B------:R-:W-:-:S03]  /*0370*/  IADD3.X R17, PT, PT, R11, UR5, RZ, P0, !PT ;  /* 0x000000050b117c10 */ /* 0x000fc600087fe4ff */
[----:B------:R-:W3:Y:S04]  /*0380*/  LDG.E R15, desc[UR6][R14.64+0x4] ;  /* 0x000004060e0f7981 */ /* 0x000ee8000c1e1900 */
[----:B0-----:R-:W4:Y:S04]  /*0390*/  LDG.E R9, desc[UR6][R10.64+0x8] ;  /* 0x000008060a097981 */ /* 0x001f28000c1e1900 */
[----:B------:R-:W5:Y:S01]  /*03a0*/  LDG.E R16, desc[UR6][R16.64+0x4] ;  /* 0x0000040610107981 */ /* 0x000f62000c1e1900 */
        /* <DEDUP_REMOVED lines=40> */
[----:B------:R-:W-:-:S04]  /*0630*/  UIADD3 UR4, UPT, UPT, UR4, 0x4, URZ ;  /* 0x0000000404047890 */ /* 0x000fc8000fffe0ff */
[----:B------:R-:W-:Y:S01]  /*0640*/  UISETP.NE.AND UP0, UPT, UR4, 0x64, UPT ;  /* 0x000000640400788c */ /* 0x000fe2000bf05270 */
[----:B--2---:R-:W-:-:S04]  /*0650*/  FADD R13, R12, R13 ;  /* 0x0000000d0c0d7221 */ /* 0x004fc80000000000 */
[----:B---3--:R-:W-:-:S04]  /*0660*/  FADD R13, R13, R16 ;  /* 0x000000100d0d7221 */ /* 0x008fc80000000000 */
[----:B----4-:R-:W-:-:S04]  /*0670*/  FADD R8, R13, R8 ;  /* 0x000000080d087221 */ /* 0x010fc80000000000 */
[----:B-----5:R-:W-:-:S04]  /*0680*/  FADD R13, R8, R19 ;  /* 0x00000013080d7221 */ /* 0x020fc80000000000 */
[----:B------:R-:W0:Y:S02]  /*0690*/  F2F.F64.F32 R8, R13 ;  /* 0x0000000d00087310 */ /* 0x000e240000201800 */
[----:B0-----:R-:W-:-:S10]  /*06a0*/  DMUL R8, R8, UR10 ;  /* 0x0000000a08087c28 */ /* 0x001fd40008000000 */
[----:B------:R-:W0:Y:S02]  /*06b0*/  F2F.F32.F64 R9, R8 ;  /* 0x0000000800097310 */ /* 0x000e240000301000 */
[----:B0-----:R2:W-:Y:S01]  /*06c0*/  STG.E desc[UR6][R10.64+0x4], R9 ;  /* 0x000004090a007986 */ /* 0x0015e2000c101906 */
[----:B------:R-:W-:Y:S05]  /*06d0*/  BRA.U UP0, `(.L_x_0) ;  /* 0xfffffff900ac7547 */ /* 0x000fea000b83ffff */
[----:B------:R-:W3:Y:S01]  /*06e0*/  LDG.E.64 R2, desc[UR6][R2.64] ;  /* 0x0000000602027981 */ /* 0x000ee2000c1e1b00 */
[----:B------:R-:W0:Y:S03]  /*06f0*/  LDC.64 R6, c[0x0][0x388] ;  /* 0x0000e200ff067b82 */ /* 0x000e260000000a00 */
[----:B0-----:R-:W4:Y:S01]  /*0700*/  LDG.E.64 R6, desc[UR6][R6.64] ;  /* 0x0000000606067981 */ /* 0x001f22000c1e1b00 */
[----:B---3--:R-:W-:-:S04]  /*0710*/  IADD3 R8, P0, PT, R2, R5, RZ ;  /* 0x0000000502087210 */ /* 0x008fc80007f1e0ff */
[----:B--2---:R-:W-:-:S06]  /*0720*/  IADD3.X R9, PT, PT, R3, R4, RZ, P0, !PT ;  /* 0x0000000403097210 */ /* 0x004fcc00007fe4ff */
[----:B------:R-:W2:Y:S01]  /*0730*/  LDG.E R9, desc[UR6][R8.64+0x4] ;  /* 0x0000040608097981 */ /* 0x000ea2000c1e1900 */
[----:B----4-:R-:W-:-:S04]  /*0740*/  IMAD.WIDE R4, R0, 0x4, R6 ;  /* 0x0000000400047825 */ /* 0x010fc800078e0206 */
[----:B--2---:R-:W-:-:S04]  /*0750*/  FADD R12, -R12, R9 ;  /* 0x000000090c0c7221 */ /* 0x004fc80000000100 */
[----:B------:R-:W-:-:S05]  /*0760*/  FADD R11, |R12|, -RZ ;  /* 0x800000ff0c0b7221 */ /* 0x000fca0000000200 */
[----:B------:R-:W-:Y:S01]  /*0770*/  STG.E desc[UR6][R4.64], R11 ;  /* 0x0000000b04007986 */ /* 0x000fe2000c101906 */
[----:B------:R-:W-:Y:S05]  /*0780*/  EXIT ;  /* 0x000000000000794d */ /* 0x000fea0003800000 */
.L_x_1:
[----:B------:R-:W-:-:S00]  /*0790*/  BRA `(.L_x_1) ;  /* 0xfffffffc00fc7947 */ /* 0x000fc0000383ffff */
[----:B------:R-:W-:-:S00]  /*07a0*/  NOP ;  /* 0x0000000000007918 */ /* 0x000fc00000000000 */
        /* <DEDUP_REMOVED lines=13> */
.L_x_2:


//--------------------- .nv.shared.reserved.0     --------------------------
	.section	.nv.shared.reserved.0,"aw",@nobits
	.weak		__nv_reservedSMEM_offset_0_alias
	.size		__nv_reservedSMEM_offset_0_alias, 0, 64
	.other		__nv_reservedSMEM_offset_0_alias,@"STO_CUDA_RESERVED_SHARED STV_DEFAULT"
__nv_reservedSMEM_offset_0_alias:
	.zero		0
	.zero		64


//--------------------- .nv.constant0._Z6solverPPfS0_i --------------------------
	.section	.nv.constant0._Z6solverPPfS0_i,"a",@progbits
	.sectionflags	@""
	.align	4
.nv.constant0._Z6solverPPfS0_i:
	.zero		916


//--------------------- SYMBOLS --------------------------

	.type		.nv.reservedSmem.offset0,@object
	.size		.nv.reservedSmem.offset0,0x4
